//
// Generated by NVIDIA NVVM Compiler
//
// Compiler Build ID: CL-36424714
// Cuda compilation tools, release 13.0, V13.0.88
// Based on NVVM 20.0.0
//

.version 9.0
.target sm_100
.address_size 64

	// .globl	_Z6reduceiPtPf

.visible .entry _Z6reduceiPtPf(
	.param .u32 _Z6reduceiPtPf_param_0,
	.param .u64 .ptr .align 1 _Z6reduceiPtPf_param_1,
	.param .u64 .ptr .align 1 _Z6reduceiPtPf_param_2
)
{
	.reg .pred 	%p<7>;
	.reg .b16 	%rs<6>;
	.reg .b32 	%r<32>;
	.reg .b32 	%f<18>;
	.reg .b64 	%rd<15>;

	ld.param.u32 	%r13, [_Z6reduceiPtPf_param_0];
	ld.param.u64 	%rd4, [_Z6reduceiPtPf_param_1];
	ld.param.u64 	%rd3, [_Z6reduceiPtPf_param_2];
	cvta.to.global.u64 	%rd1, %rd4;
	mov.u32 	%r14, %ctaid.x;
	mov.u32 	%r15, %ntid.x;
	mul.lo.s32 	%r1, %r14, %r15;
	mov.u32 	%r16, %tid.x;
	add.s32 	%r30, %r1, %r16;
	mov.u32 	%r17, %nctaid.x;
	mul.lo.s32 	%r3, %r15, %r17;
	setp.ge.s32 	%p1, %r30, %r13;
	@%p1 bra 	$L__BB0_7;
	cvta.to.global.u64 	%rd5, %rd3;
	mul.wide.s32 	%rd6, %r1, 4;
	add.s64 	%rd2, %rd5, %rd6;
	ld.global.f32 	%f16, [%rd2];
	add.s32 	%r18, %r30, %r3;
	max.s32 	%r19, %r13, %r18;
	setp.lt.s32 	%p2, %r18, %r13;
	selp.u32 	%r20, 1, 0, %p2;
	add.s32 	%r21, %r18, %r20;
	sub.s32 	%r22, %r19, %r21;
	div.u32 	%r23, %r22, %r3;
	add.s32 	%r4, %r23, %r20;
	and.b32  	%r24, %r4, 3;
	setp.eq.s32 	%p3, %r24, 3;
	@%p3 bra 	$L__BB0_4;
	add.s32 	%r25, %r4, 1;
	and.b32  	%r26, %r25, 3;
	neg.s32 	%r28, %r26;
$L__BB0_3:
	.pragma "nounroll";
	mul.wide.s32 	%rd7, %r30, 2;
	add.s64 	%rd8, %rd1, %rd7;
	ld.global.u16 	%rs1, [%rd8];
	cvt.rn.f32.u16 	%f7, %rs1;
	add.f32 	%f16, %f16, %f7;
	st.global.f32 	[%rd2], %f16;
	add.s32 	%r30, %r30, %r3;
	add.s32 	%r28, %r28, 1;
	setp.ne.s32 	%p4, %r28, 0;
	@%p4 bra 	$L__BB0_3;
$L__BB0_4:
	setp.lt.u32 	%p5, %r4, 3;
	@%p5 bra 	$L__BB0_7;
	mul.wide.s32 	%rd11, %r3, 2;
	shl.b32 	%r27, %r3, 2;
$L__BB0_6:
	mul.wide.s32 	%rd9, %r30, 2;
	add.s64 	%rd10, %rd1, %rd9;
	ld.global.u16 	%rs2, [%rd10];
	cvt.rn.f32.u16 	%f8, %rs2;
	add.f32 	%f9, %f16, %f8;
	st.global.f32 	[%rd2], %f9;
	add.s64 	%rd12, %rd10, %rd11;
	ld.global.u16 	%rs3, [%rd12];
	cvt.rn.f32.u16 	%f10, %rs3;
	add.f32 	%f11, %f9, %f10;
	st.global.f32 	[%rd2], %f11;
	add.s64 	%rd13, %rd12, %rd11;
	ld.global.u16 	%rs4, [%rd13];
	cvt.rn.f32.u16 	%f12, %rs4;
	add.f32 	%f13, %f11, %f12;
	st.global.f32 	[%rd2], %f13;
	add.s64 	%rd14, %rd13, %rd11;
	ld.global.u16 	%rs5, [%rd14];
	cvt.rn.f32.u16 	%f14, %rs5;
	add.f32 	%f16, %f13, %f14;
	st.global.f32 	[%rd2], %f16;
	add.s32 	%r30, %r27, %r30;
	setp.lt.s32 	%p6, %r30, %r13;
	@%p6 bra 	$L__BB0_6;
$L__BB0_7:
	ret;

}
	// .globl	_Z3addiPfS_
.visible .entry _Z3addiPfS_(
	.param .u32 _Z3addiPfS__param_0,
	.param .u64 .ptr .align 1 _Z3addiPfS__param_1,
	.param .u64 .ptr .align 1 _Z3addiPfS__param_2
)
{
	.reg .pred 	%p<7>;
	.reg .b32 	%r<31>;
	.reg .b32 	%f<16>;
	.reg .b64 	%rd<18>;

	ld.param.u32 	%r12, [_Z3addiPfS__param_0];
	ld.param.u64 	%rd3, [_Z3addiPfS__param_1];
	ld.param.u64 	%rd4, [_Z3addiPfS__param_2];
	cvta.to.global.u64 	%rd1, %rd4;
	cvta.to.global.u64 	%rd2, %rd3;
	mov.u32 	%r13, %ctaid.x;
	mov.u32 	%r14, %ntid.x;
	mov.u32 	%r15, %tid.x;
	mad.lo.s32 	%r29, %r13, %r14, %r15;
	mov.u32 	%r16, %nctaid.x;
	mul.lo.s32 	%r2, %r14, %r16;
	setp.ge.s32 	%p1, %r29, %r12;
	@%p1 bra 	$L__BB1_7;
	add.s32 	%r17, %r29, %r2;
	max.s32 	%r18, %r12, %r17;
	setp.lt.s32 	%p2, %r17, %r12;
	selp.u32 	%r19, 1, 0, %p2;
	add.s32 	%r20, %r17, %r19;
	sub.s32 	%r21, %r18, %r20;
	div.u32 	%r22, %r21, %r2;
	add.s32 	%r3, %r22, %r19;
	and.b32  	%r23, %r3, 3;
	setp.eq.s32 	%p3, %r23, 3;
	@%p3 bra 	$L__BB1_4;
	add.s32 	%r24, %r3, 1;
	and.b32  	%r25, %r24, 3;
	neg.s32 	%r27, %r25;
$L__BB1_3:
	.pragma "nounroll";
	mul.wide.s32 	%rd5, %r29, 4;
	add.s64 	%rd6, %rd1, %rd5;
	add.s64 	%rd7, %rd2, %rd5;
	ld.global.f32 	%f1, [%rd7];
	ld.global.f32 	%f2, [%rd6];
	add.f32 	%f3, %f1, %f2;
	st.global.f32 	[%rd6], %f3;
	add.s32 	%r29, %r29, %r2;
	add.s32 	%r27, %r27, 1;
	setp.ne.s32 	%p4, %r27, 0;
	@%p4 bra 	$L__BB1_3;
$L__BB1_4:
	setp.lt.u32 	%p5, %r3, 3;
	@%p5 bra 	$L__BB1_7;
	mul.wide.s32 	%rd11, %r2, 4;
	shl.b32 	%r26, %r2, 2;
$L__BB1_6:
	mul.wide.s32 	%rd8, %r29, 4;
	add.s64 	%rd9, %rd2, %rd8;
	ld.global.f32 	%f4, [%rd9];
	add.s64 	%rd10, %rd1, %rd8;
	ld.global.f32 	%f5, [%rd10];
	add.f32 	%f6, %f4, %f5;
	st.global.f32 	[%rd10], %f6;
	add.s64 	%rd12, %rd9, %rd11;
	ld.global.f32 	%f7, [%rd12];
	add.s64 	%rd13, %rd10, %rd11;
	ld.global.f32 	%f8, [%rd13];
	add.f32 	%f9, %f7, %f8;
	st.global.f32 	[%rd13], %f9;
	add.s64 	%rd14, %rd12, %rd11;
	ld.global.f32 	%f10, [%rd14];
	add.s64 	%rd15, %rd13, %rd11;
	ld.global.f32 	%f11, [%rd15];
	add.f32 	%f12, %f10, %f11;
	st.global.f32 	[%rd15], %f12;
	add.s64 	%rd16, %rd14, %rd11;
	ld.global.f32 	%f13, [%rd16];
	add.s64 	%rd17, %rd15, %rd11;
	ld.global.f32 	%f14, [%rd17];
	add.f32 	%f15, %f13, %f14;
	st.global.f32 	[%rd17], %f15;
	add.s32 	%r29, %r26, %r29;
	setp.lt.s32 	%p6, %r29, %r12;
	@%p6 bra 	$L__BB1_6;
$L__BB1_7:
	ret;

}
	// .globl	_Z3muliPfS_
.visible .entry _Z3muliPfS_(
	.param .u32 _Z3muliPfS__param_0,
	.param .u64 .ptr .align 1 _Z3muliPfS__param_1,
	.param .u64 .ptr .align 1 _Z3muliPfS__param_2
)
{
	.reg .pred 	%p<7>;
	.reg .b32 	%r<31>;
	.reg .b32 	%f<16>;
	.reg .b64 	%rd<18>;

	ld.param.u32 	%r12, [_Z3muliPfS__param_0];
	ld.param.u64 	%rd3, [_Z3muliPfS__param_1];
	ld.param.u64 	%rd4, [_Z3muliPfS__param_2];
	cvta.to.global.u64 	%rd1, %rd4;
	cvta.to.global.u64 	%rd2, %rd3;
	mov.u32 	%r13, %ctaid.x;
	mov.u32 	%r14, %ntid.x;
	mov.u32 	%r15, %tid.x;
	mad.lo.s32 	%r29, %r13, %r14, %r15;
	mov.u32 	%r16, %nctaid.x;
	mul.lo.s32 	%r2, %r14, %r16;
	setp.ge.s32 	%p1, %r29, %r12;
	@%p1 bra 	$L__BB2_7;
	add.s32 	%r17, %r29, %r2;
	max.s32 	%r18, %r12, %r17;
	setp.lt.s32 	%p2, %r17, %r12;
	selp.u32 	%r19, 1, 0, %p2;
	add.s32 	%r20, %r17, %r19;
	sub.s32 	%r21, %r18, %r20;
	div.u32 	%r22, %r21, %r2;
	add.s32 	%r3, %r22, %r19;
	and.b32  	%r23, %r3, 3;
	setp.eq.s32 	%p3, %r23, 3;
	@%p3 bra 	$L__BB2_4;
	add.s32 	%r24, %r3, 1;
	and.b32  	%r25, %r24, 3;
	neg.s32 	%r27, %r25;
$L__BB2_3:
	.pragma "nounroll";
	mul.wide.s32 	%rd5, %r29, 4;
	add.s64 	%rd6, %rd1, %rd5;
	add.s64 	%rd7, %rd2, %rd5;
	ld.global.f32 	%f1, [%rd7];
	ld.global.f32 	%f2, [%rd6];
	mul.f32 	%f3, %f1, %f2;
	st.global.f32 	[%rd6], %f3;
	add.s32 	%r29, %r29, %r2;
	add.s32 	%r27, %r27, 1;
	setp.ne.s32 	%p4, %r27, 0;
	@%p4 bra 	$L__BB2_3;
$L__BB2_4:
	setp.lt.u32 	%p5, %r3, 3;
	@%p5 bra 	$L__BB2_7;
	mul.wide.s32 	%rd11, %r2, 4;
	shl.b32 	%r26, %r2, 2;
$L__BB2_6:
	mul.wide.s32 	%rd8, %r29, 4;
	add.s64 	%rd9, %rd2, %rd8;
	ld.global.f32 	%f4, [%rd9];
	add.s64 	%rd10, %rd1, %rd8;
	ld.global.f32 	%f5, [%rd10];
	mul.f32 	%f6, %f4, %f5;
	st.global.f32 	[%rd10], %f6;
	add.s64 	%rd12, %rd9, %rd11;
	ld.global.f32 	%f7, [%rd12];
	add.s64 	%rd13, %rd10, %rd11;
	ld.global.f32 	%f8, [%rd13];
	mul.f32 	%f9, %f7, %f8;
	st.global.f32 	[%rd13], %f9;
	add.s64 	%rd14, %rd12, %rd11;
	ld.global.f32 	%f10, [%rd14];
	add.s64 	%rd15, %rd13, %rd11;
	ld.global.f32 	%f11, [%rd15];
	mul.f32 	%f12, %f10, %f11;
	st.global.f32 	[%rd15], %f12;
	add.s64 	%rd16, %rd14, %rd11;
	ld.global.f32 	%f13, [%rd16];
	add.s64 	%rd17, %rd15, %rd11;
	ld.global.f32 	%f14, [%rd17];
	mul.f32 	%f15, %f13, %f14;
	st.global.f32 	[%rd17], %f15;
	add.s32 	%r29, %r26, %r29;
	setp.lt.s32 	%p6, %r29, %r12;
	@%p6 bra 	$L__BB2_6;
$L__BB2_7:
	ret;

}
	// .globl	_Z9mulscalarifPf
.visible .entry _Z9mulscalarifPf(
	.param .u32 _Z9mulscalarifPf_param_0,
	.param .f32 _Z9mulscalarifPf_param_1,
	.param .u64 .ptr .align 1 _Z9mulscalarifPf_param_2
)
{
	.reg .pred 	%p<7>;
	.reg .b32 	%r<31>;
	.reg .b32 	%f<12>;
	.reg .b64 	%rd<11>;

	ld.param.u32 	%r12, [_Z9mulscalarifPf_param_0];
	ld.param.f32 	%f1, [_Z9mulscalarifPf_param_1];
	ld.param.u64 	%rd2, [_Z9mulscalarifPf_param_2];
	cvta.to.global.u64 	%rd1, %rd2;
	mov.u32 	%r13, %ctaid.x;
	mov.u32 	%r14, %ntid.x;
	mov.u32 	%r15, %tid.x;
	mad.lo.s32 	%r29, %r13, %r14, %r15;
	mov.u32 	%r16, %nctaid.x;
	mul.lo.s32 	%r2, %r14, %r16;
	setp.ge.s32 	%p1, %r29, %r12;
	@%p1 bra 	$L__BB3_7;
	add.s32 	%r17, %r29, %r2;
	max.s32 	%r18, %r12, %r17;
	setp.lt.s32 	%p2, %r17, %r12;
	selp.u32 	%r19, 1, 0, %p2;
	add.s32 	%r20, %r17, %r19;
	sub.s32 	%r21, %r18, %r20;
	div.u32 	%r22, %r21, %r2;
	add.s32 	%r3, %r22, %r19;
	and.b32  	%r23, %r3, 3;
	setp.eq.s32 	%p3, %r23, 3;
	@%p3 bra 	$L__BB3_4;
	add.s32 	%r24, %r3, 1;
	and.b32  	%r25, %r24, 3;
	neg.s32 	%r27, %r25;
$L__BB3_3:
	.pragma "nounroll";
	mul.wide.s32 	%rd3, %r29, 4;
	add.s64 	%rd4, %rd1, %rd3;
	ld.global.f32 	%f2, [%rd4];
	mul.f32 	%f3, %f1, %f2;
	st.global.f32 	[%rd4], %f3;
	add.s32 	%r29, %r29, %r2;
	add.s32 	%r27, %r27, 1;
	setp.ne.s32 	%p4, %r27, 0;
	@%p4 bra 	$L__BB3_3;
$L__BB3_4:
	setp.lt.u32 	%p5, %r3, 3;
	@%p5 bra 	$L__BB3_7;
	mul.wide.s32 	%rd7, %r2, 4;
	shl.b32 	%r26, %r2, 2;
$L__BB3_6:
	mul.wide.s32 	%rd5, %r29, 4;
	add.s64 	%rd6, %rd1, %rd5;
	ld.global.f32 	%f4, [%rd6];
	mul.f32 	%f5, %f1, %f4;
	st.global.f32 	[%rd6], %f5;
	add.s64 	%rd8, %rd6, %rd7;
	ld.global.f32 	%f6, [%rd8];
	mul.f32 	%f7, %f1, %f6;
	st.global.f32 	[%rd8], %f7;
	add.s64 	%rd9, %rd8, %rd7;
	ld.global.f32 	%f8, [%rd9];
	mul.f32 	%f9, %f1, %f8;
	st.global.f32 	[%rd9], %f9;
	add.s64 	%rd10, %rd9, %rd7;
	ld.global.f32 	%f10, [%rd10];
	mul.f32 	%f11, %f1, %f10;
	st.global.f32 	[%rd10], %f11;
	add.s32 	%r29, %r26, %r29;
	setp.lt.s32 	%p6, %r29, %r12;
	@%p6 bra 	$L__BB3_6;
$L__BB3_7:
	ret;

}


// ===== COMPILED SASS (sm_100) =====

	.target	sm_100

	.elftype	@"ET_EXEC"


//--------------------- .note.nv.tkinfo           --------------------------
	.section	.note.nv.tkinfo,"",@"SHT_NOTE"
	.sectionflags	@"SHF_NOTE_NV_TKINFO"
	.tkinfo
        /*0018*/ 	.word	0x00000002
        /*0030*/ 	.string	""
        /*0030*/ 	.string	"ptxas"
        /*0030*/ 	.string	"Cuda compilation tools, release 13.0, V13.0.88"
        /*0030*/ 	.string	"Build cuda_13.0.r13.0/compiler.36424714_0"
        /*0030*/ 	.string	"-arch sm_100 -m 64 "



//--------------------- .note.nv.cuinfo           --------------------------
	.section	.note.nv.cuinfo,"",@"SHT_NOTE"
	.sectionflags	@"SHF_NOTE_NV_CUINFO"
        /*0018*/ 	.short	0x0002
        /*001a*/ 	.short	0x0064
        /*001c*/ 	.short	0x0082
	.zero		2


//--------------------- .nv.info                  --------------------------
	.section	.nv.info,"",@"SHT_CUDA_INFO"
	.align	4


	//----- nvinfo : EIATTR_REGCOUNT
	.align		4
        /*0000*/ 	.byte	0x04, 0x2f
        /*0002*/ 	.short	(.L_1 - .L_0)
	.align		4
.L_0:
        /*0004*/ 	.word	index@(_Z6reduceiPtPf)
        /*0008*/ 	.word	0x00000016


	//----- nvinfo : EIATTR_FRAME_SIZE
	.align		4
.L_1:
        /*000c*/ 	.byte	0x04, 0x11
        /*000e*/ 	.short	(.L_3 - .L_2)
	.align		4
.L_2:
        /*0010*/ 	.word	index@(_Z6reduceiPtPf)
        /*0014*/ 	.word	0x00000000


	//----- nvinfo : EIATTR_REGCOUNT
	.align		4
.L_3:
        /*0018*/ 	.byte	0x04, 0x2f
        /*001a*/ 	.short	(.L_5 - .L_4)
	.align		4
.L_4:
        /*001c*/ 	.word	index@(_Z3addiPfS_)
        /*0020*/ 	.word	0x00000018


	//----- nvinfo : EIATTR_FRAME_SIZE
	.align		4
.L_5:
        /*0024*/ 	.byte	0x04, 0x11
        /*0026*/ 	.short	(.L_7 - .L_6)
	.align		4
.L_6:
        /*0028*/ 	.word	index@(_Z3addiPfS_)
        /*002c*/ 	.word	0x00000000


	//----- nvinfo : EIATTR_REGCOUNT
	.align		4
.L_7:
        /*0030*/ 	.byte	0x04, 0x2f
        /*0032*/ 	.short	(.L_9 - .L_8)
	.align		4
.L_8:
        /*0034*/ 	.word	index@(_Z3muliPfS_)
        /*0038*/ 	.word	0x00000018


	//----- nvinfo : EIATTR_FRAME_SIZE
	.align		4
.L_9:
        /*003c*/ 	.byte	0x04, 0x11
        /*003e*/ 	.short	(.L_11 - .L_10)
	.align		4
.L_10:
        /*0040*/ 	.word	index@(_Z3muliPfS_)
        /*0044*/ 	.word	0x00000000


	//----- nvinfo : EIATTR_REGCOUNT
	.align		4
.L_11:
        /*0048*/ 	.byte	0x04, 0x2f
        /*004a*/ 	.short	(.L_13 - .L_12)
	.align		4
.L_12:
        /*004c*/ 	.word	index@(_Z9mulscalarifPf)
        /*0050*/ 	.word	0x00000018


	//----- nvinfo : EIATTR_FRAME_SIZE
	.align		4
.L_13:
        /*0054*/ 	.byte	0x04, 0x11
        /*0056*/ 	.short	(.L_15 - .L_14)
	.align		4
.L_14:
        /*0058*/ 	.word	index@(_Z9mulscalarifPf)
        /*005c*/ 	.word	0x00000000


	//----- nvinfo : EIATTR_MIN_STACK_SIZE
	.align		4
.L_15:
        /*0060*/ 	.byte	0x04, 0x12
        /*0062*/ 	.short	(.L_17 - .L_16)
	.align		4
.L_16:
        /*0064*/ 	.word	index@(_Z9mulscalarifPf)
        /*0068*/ 	.word	0x00000000


	//----- nvinfo : EIATTR_MIN_STACK_SIZE
	.align		4
.L_17:
        /*006c*/ 	.byte	0x04, 0x12
        /*006e*/ 	.short	(.L_19 - .L_18)
	.align		4
.L_18:
        /*0070*/ 	.word	index@(_Z3muliPfS_)
        /*0074*/ 	.word	0x00000000


	//----- nvinfo : EIATTR_MIN_STACK_SIZE
	.align		4
.L_19:
        /*0078*/ 	.byte	0x04, 0x12
        /*007a*/ 	.short	(.L_21 - .L_20)
	.align		4
.L_20:
        /*007c*/ 	.word	index@(_Z3addiPfS_)
        /*0080*/ 	.word	0x00000000


	//----- nvinfo : EIATTR_MIN_STACK_SIZE
	.align		4
.L_21:
        /*0084*/ 	.byte	0x04, 0x12
        /*0086*/ 	.short	(.L_23 - .L_22)
	.align		4
.L_22:
        /*0088*/ 	.word	index@(_Z6reduceiPtPf)
        /*008c*/ 	.word	0x00000000
.L_23:


//--------------------- .nv.compat                --------------------------
	.section	.nv.compat,"",@"SHT_CUDA_COMPAT_INFO"
	.align	4
        /*0000*/ 	.byte	0x02, 0x09, 0x00, 0x00, 0x02, 0x02, 0x01, 0x00, 0x02, 0x05, 0x05, 0x00, 0x03, 0x07, 0x01, 0x01
        /*0010*/ 	.byte	0x02, 0x03, 0x00, 0x00, 0x02, 0x06, 0x01, 0x00, 0x04, 0x0b, 0x08, 0x00, 0x09, 0x00, 0x00, 0x00
        /*0020*/ 	.byte	0x00, 0x00, 0x00, 0x00


//--------------------- .nv.info._Z9mulscalarifPf --------------------------
	.section	.nv.info._Z9mulscalarifPf,"",@"SHT_CUDA_INFO"
	.sectionflags	@""
	.align	4


	//----- nvinfo : EIATTR_CUDA_API_VERSION
	.align		4
        /*0000*/ 	.byte	0x04, 0x37
        /*0002*/ 	.short	(.L_25 - .L_24)
.L_24:
        /*0004*/ 	.word	0x00000082


	//----- nvinfo : EIATTR_KPARAM_INFO
	.align		4
.L_25:
        /*0008*/ 	.byte	0x04, 0x17
        /*000a*/ 	.short	(.L_27 - .L_26)
.L_26:
        /*000c*/ 	.word	0x00000000
        /*0010*/ 	.short	0x0002
        /*0012*/ 	.short	0x0008
        /*0014*/ 	.byte	0x00, 0xf5, 0x21, 0x00


	//----- nvinfo : EIATTR_KPARAM_INFO
	.align		4
.L_27:
        /*0018*/ 	.byte	0x04, 0x17
        /*001a*/ 	.short	(.L_29 - .L_28)
.L_28:
        /*001c*/ 	.word	0x00000000
        /*0020*/ 	.short	0x0001
        /*0022*/ 	.short	0x0004
        /*0024*/ 	.byte	0x00, 0xf0, 0x11, 0x00


	//----- nvinfo : EIATTR_KPARAM_INFO
	.align		4
.L_29:
        /*0028*/ 	.byte	0x04, 0x17
        /*002a*/ 	.short	(.L_31 - .L_30)
.L_30:
        /*002c*/ 	.word	0x00000000
        /*0030*/ 	.short	0x0000
        /*0032*/ 	.short	0x0000
        /*0034*/ 	.byte	0x00, 0xf0, 0x11, 0x00


	//----- nvinfo : EIATTR_SPARSE_MMA_MASK
	.align		4
.L_31:
        /*0038*/ 	.byte	0x03, 0x50
        /*003a*/ 	.short	0x0000


	//----- nvinfo : EIATTR_MAXREG_COUNT
	.align		4
        /*003c*/ 	.byte	0x03, 0x1b
        /*003e*/ 	.short	0x00ff


	//----- nvinfo : EIATTR_MERCURY_ISA_VERSION
	.align		4
        /*0040*/ 	.byte	0x03, 0x5f
        /*0042*/ 	.short	0x0101


	//----- nvinfo : EIATTR_VRC_CTA_INIT_COUNT
	.align		4
        /*0044*/ 	.byte	0x02, 0x4a
	.zero		1
	.zero		1


	//----- nvinfo : EIATTR_EXIT_INSTR_OFFSETS
	.align		4
        /*0048*/ 	.byte	0x04, 0x1c
        /*004a*/ 	.short	(.L_33 - .L_32)


	//   ....[0]....
.L_32:
        /*004c*/ 	.word	0x00000090


	//   ....[1]....
        /*0050*/ 	.word	0x00000380


	//   ....[2]....
        /*0054*/ 	.word	0x000004c0


	//----- nvinfo : EIATTR_CRS_STACK_SIZE
	.align		4
.L_33:
        /*0058*/ 	.byte	0x04, 0x1e
        /*005a*/ 	.short	(.L_35 - .L_34)
.L_34:
        /*005c*/ 	.word	0x00000000


	//----- nvinfo : EIATTR_CBANK_PARAM_SIZE
	.align		4
.L_35:
        /*0060*/ 	.byte	0x03, 0x19
        /*0062*/ 	.short	0x0010


	//----- nvinfo : EIATTR_PARAM_CBANK
	.align		4
        /*0064*/ 	.byte	0x04, 0x0a
        /*0066*/ 	.short	(.L_37 - .L_36)
	.align		4
.L_36:
        /*0068*/ 	.word	index@(.nv.constant0._Z9mulscalarifPf)
        /*006c*/ 	.short	0x0380
        /*006e*/ 	.short	0x0010


	//----- nvinfo : EIATTR_SW_WAR
	.align		4
.L_37:
        /*0070*/ 	.byte	0x04, 0x36
        /*0072*/ 	.short	(.L_39 - .L_38)
.L_38:
        /*0074*/ 	.word	0x00000008
.L_39:


//--------------------- .nv.info._Z3muliPfS_      --------------------------
	.section	.nv.info._Z3muliPfS_,"",@"SHT_CUDA_INFO"
	.sectionflags	@""
	.align	4


	//----- nvinfo : EIATTR_CUDA_API_VERSION
	.align		4
        /*0000*/ 	.byte	0x04, 0x37
        /*0002*/ 	.short	(.L_41 - .L_40)
.L_40:
        /*0004*/ 	.word	0x00000082


	//----- nvinfo : EIATTR_KPARAM_INFO
	.align		4
.L_41:
        /*0008*/ 	.byte	0x04, 0x17
        /*000a*/ 	.short	(.L_43 - .L_42)
.L_42:
        /*000c*/ 	.word	0x00000000
        /*0010*/ 	.short	0x0002
        /*0012*/ 	.short	0x0010
        /*0014*/ 	.byte	0x00, 0xf5, 0x21, 0x00


	//----- nvinfo : EIATTR_KPARAM_INFO
	.align		4
.L_43:
        /*0018*/ 	.byte	0x04, 0x17
        /*001a*/ 	.short	(.L_45 - .L_44)
.L_44:
        /*001c*/ 	.word	0x00000000
        /*0020*/ 	.short	0x0001
        /*0022*/ 	.short	0x0008
        /*0024*/ 	.byte	0x00, 0xf5, 0x21, 0x00


	//----- nvinfo : EIATTR_KPARAM_INFO
	.align		4
.L_45:
        /*0028*/ 	.byte	0x04, 0x17
        /*002a*/ 	.short	(.L_47 - .L_46)
.L_46:
        /*002c*/ 	.word	0x00000000
        /*0030*/ 	.short	0x0000
        /*0032*/ 	.short	0x0000
        /*0034*/ 	.byte	0x00, 0xf0, 0x11, 0x00


	//----- nvinfo : EIATTR_SPARSE_MMA_MASK
	.align		4
.L_47:
        /*0038*/ 	.byte	0x03, 0x50
        /*003a*/ 	.short	0x0000


	//----- nvinfo : EIATTR_MAXREG_COUNT
	.align		4
        /*003c*/ 	.byte	0x03, 0x1b
        /*003e*/ 	.short	0x00ff


	//----- nvinfo : EIATTR_MERCURY_ISA_VERSION
	.align		4
        /*0040*/ 	.byte	0x03, 0x5f
        /*0042*/ 	.short	0x0101


	//----- nvinfo : EIATTR_VRC_CTA_INIT_COUNT
	.align		4
        /*0044*/ 	.byte	0x02, 0x4a
	.zero		1
	.zero		1


	//----- nvinfo : EIATTR_EXIT_INSTR_OFFSETS
	.align		4
        /*0048*/ 	.byte	0x04, 0x1c
        /*004a*/ 	.short	(.L_49 - .L_48)


	//   ....[0]....
.L_48:
        /*004c*/ 	.word	0x00000090


	//   ....[1]....
        /*0050*/ 	.word	0x00000380


	//   ....[2]....
        /*0054*/ 	.word	0x00000560


	//----- nvinfo : EIATTR_CRS_STACK_SIZE
	.align		4
.L_49:
        /*0058*/ 	.byte	0x04, 0x1e
        /*005a*/ 	.short	(.L_51 - .L_50)
.L_50:
        /*005c*/ 	.word	0x00000000


	//----- nvinfo : EIATTR_CBANK_PARAM_SIZE
	.align		4
.L_51:
        /*0060*/ 	.byte	0x03, 0x19
        /*0062*/ 	.short	0x0018


	//----- nvinfo : EIATTR_PARAM_CBANK
	.align		4
        /*0064*/ 	.byte	0x04, 0x0a
        /*0066*/ 	.short	(.L_53 - .L_52)
	.align		4
.L_52:
        /*0068*/ 	.word	index@(.nv.constant0._Z3muliPfS_)
        /*006c*/ 	.short	0x0380
        /*006e*/ 	.short	0x0018


	//----- nvinfo : EIATTR_SW_WAR
	.align		4
.L_53:
        /*0070*/ 	.byte	0x04, 0x36
        /*0072*/ 	.short	(.L_55 - .L_54)
.L_54:
        /*0074*/ 	.word	0x00000008
.L_55:


//--------------------- .nv.info._Z3addiPfS_      --------------------------
	.section	.nv.info._Z3addiPfS_,"",@"SHT_CUDA_INFO"
	.sectionflags	@""
	.align	4


	//----- nvinfo : EIATTR_CUDA_API_VERSION
	.align		4
        /*0000*/ 	.byte	0x04, 0x37
        /*0002*/ 	.short	(.L_57 - .L_56)
.L_56:
        /*0004*/ 	.word	0x00000082


	//----- nvinfo : EIATTR_KPARAM_INFO
	.align		4
.L_57:
        /*0008*/ 	.byte	0x04, 0x17
        /*000a*/ 	.short	(.L_59 - .L_58)
.L_58:
        /*000c*/ 	.word	0x00000000
        /*0010*/ 	.short	0x0002
        /*0012*/ 	.short	0x0010
        /*0014*/ 	.byte	0x00, 0xf5, 0x21, 0x00


	//----- nvinfo : EIATTR_KPARAM_INFO
	.align		4
.L_59:
        /*0018*/ 	.byte	0x04, 0x17
        /*001a*/ 	.short	(.L_61 - .L_60)
.L_60:
        /*001c*/ 	.word	0x00000000
        /*0020*/ 	.short	0x0001
        /*0022*/ 	.short	0x0008
        /*0024*/ 	.byte	0x00, 0xf5, 0x21, 0x00


	//----- nvinfo : EIATTR_KPARAM_INFO
	.align		4
.L_61:
        /*0028*/ 	.byte	0x04, 0x17
        /*002a*/ 	.short	(.L_63 - .L_62)
.L_62:
        /*002c*/ 	.word	0x00000000
        /*0030*/ 	.short	0x0000
        /*0032*/ 	.short	0x0000
        /*0034*/ 	.byte	0x00, 0xf0, 0x11, 0x00


	//----- nvinfo : EIATTR_SPARSE_MMA_MASK
	.align		4
.L_63:
        /*0038*/ 	.byte	0x03, 0x50
        /*003a*/ 	.short	0x0000


	//----- nvinfo : EIATTR_MAXREG_COUNT
	.align		4
        /*003c*/ 	.byte	0x03, 0x1b
        /*003e*/ 	.short	0x00ff


	//----- nvinfo : EIATTR_MERCURY_ISA_VERSION
	.align		4
        /*0040*/ 	.byte	0x03, 0x5f
        /*0042*/ 	.short	0x0101


	//----- nvinfo : EIATTR_VRC_CTA_INIT_COUNT
	.align		4
        /*0044*/ 	.byte	0x02, 0x4a
	.zero		1
	.zero		1


	//----- nvinfo : EIATTR_EXIT_INSTR_OFFSETS
	.align		4
        /*0048*/ 	.byte	0x04, 0x1c
        /*004a*/ 	.short	(.L_65 - .L_64)


	//   ....[0]....
.L_64:
        /*004c*/ 	.word	0x00000090


	//   ....[1]....
        /*0050*/ 	.word	0x00000380


	//   ....[2]....
        /*0054*/ 	.word	0x00000560


	//----- nvinfo : EIATTR_CRS_STACK_SIZE
	.align		4
.L_65:
        /*0058*/ 	.byte	0x04, 0x1e
        /*005a*/ 	.short	(.L_67 - .L_66)
.L_66:
        /*005c*/ 	.word	0x00000000


	//----- nvinfo : EIATTR_CBANK_PARAM_SIZE
	.align		4
.L_67:
        /*0060*/ 	.byte	0x03, 0x19
        /*0062*/ 	.short	0x0018


	//----- nvinfo : EIATTR_PARAM_CBANK
	.align		4
        /*0064*/ 	.byte	0x04, 0x0a
        /*0066*/ 	.short	(.L_69 - .L_68)
	.align		4
.L_68:
        /*0068*/ 	.word	index@(.nv.constant0._Z3addiPfS_)
        /*006c*/ 	.short	0x0380
        /*006e*/ 	.short	0x0018


	//----- nvinfo : EIATTR_SW_WAR
	.align		4
.L_69:
        /*0070*/ 	.byte	0x04, 0x36
        /*0072*/ 	.short	(.L_71 - .L_70)
.L_70:
        /*0074*/ 	.word	0x00000008
.L_71:


//--------------------- .nv.info._Z6reduceiPtPf   --------------------------
	.section	.nv.info._Z6reduceiPtPf,"",@"SHT_CUDA_INFO"
	.sectionflags	@""
	.align	4


	//----- nvinfo : EIATTR_CUDA_API_VERSION
	.align		4
        /*0000*/ 	.byte	0x04, 0x37
        /*0002*/ 	.short	(.L_73 - .L_72)
.L_72:
        /*0004*/ 	.word	0x00000082


	//----- nvinfo : EIATTR_KPARAM_INFO
	.align		4
.L_73:
        /*0008*/ 	.byte	0x04, 0x17
        /*000a*/ 	.short	(.L_75 - .L_74)
.L_74:
        /*000c*/ 	.word	0x00000000
        /*0010*/ 	.short	0x0002
        /*0012*/ 	.short	0x0010
        /*0014*/ 	.byte	0x00, 0xf5, 0x21, 0x00


	//----- nvinfo : EIATTR_KPARAM_INFO
	.align		4
.L_75:
        /*0018*/ 	.byte	0x04, 0x17
        /*001a*/ 	.short	(.L_77 - .L_76)
.L_76:
        /*001c*/ 	.word	0x00000000
        /*0020*/ 	.short	0x0001
        /*0022*/ 	.short	0x0008
        /*0024*/ 	.byte	0x00, 0xf5, 0x21, 0x00


	//----- nvinfo : EIATTR_KPARAM_INFO
	.align		4
.L_77:
        /*0028*/ 	.byte	0x04, 0x17
        /*002a*/ 	.short	(.L_79 - .L_78)
.L_78:
        /*002c*/ 	.word	0x00000000
        /*0030*/ 	.short	0x0000
        /*0032*/ 	.short	0x0000
        /*0034*/ 	.byte	0x00, 0xf0, 0x11, 0x00


	//----- nvinfo : EIATTR_SPARSE_MMA_MASK
	.align		4
.L_79:
        /*0038*/ 	.byte	0x03, 0x50
        /*003a*/ 	.short	0x0000


	//----- nvinfo : EIATTR_MAXREG_COUNT
	.align		4
        /*003c*/ 	.byte	0x03, 0x1b
        /*003e*/ 	.short	0x00ff


	//----- nvinfo : EIATTR_MERCURY_ISA_VERSION
	.align		4
        /*0040*/ 	.byte	0x03, 0x5f
        /*0042*/ 	.short	0x0101


	//----- nvinfo : EIATTR_VRC_CTA_INIT_COUNT
	.align		4
        /*0044*/ 	.byte	0x02, 0x4a
	.zero		1
	.zero		1


	//----- nvinfo : EIATTR_EXIT_INSTR_OFFSETS
	.align		4
        /*0048*/ 	.byte	0x04, 0x1c
        /*004a*/ 	.short	(.L_81 - .L_80)


	//   ....[0]....
.L_80:
        /*004c*/ 	.word	0x000000a0


	//   ....[1]....
        /*0050*/ 	.word	0x000003c0


	//   ....[2]....
        /*0054*/ 	.word	0x00000540


	//----- nvinfo : EIATTR_CRS_STACK_SIZE
	.align		4
.L_81:
        /*0058*/ 	.byte	0x04, 0x1e
        /*005a*/ 	.short	(.L_83 - .L_82)
.L_82:
        /*005c*/ 	.word	0x00000000


	//----- nvinfo : EIATTR_CBANK_PARAM_SIZE
	.align		4
.L_83:
        /*0060*/ 	.byte	0x03, 0x19
        /*0062*/ 	.short	0x0018


	//----- nvinfo : EIATTR_PARAM_CBANK
	.align		4
        /*0064*/ 	.byte	0x04, 0x0a
        /*0066*/ 	.short	(.L_85 - .L_84)
	.align		4
.L_84:
        /*0068*/ 	.word	index@(.nv.constant0._Z6reduceiPtPf)
        /*006c*/ 	.short	0x0380
        /*006e*/ 	.short	0x0018


	//----- nvinfo : EIATTR_SW_WAR
	.align		4
.L_85:
        /*0070*/ 	.byte	0x04, 0x36
        /*0072*/ 	.short	(.L_87 - .L_86)
.L_86:
        /*0074*/ 	.word	0x00000008
.L_87:


//--------------------- .nv.callgraph             --------------------------
	.section	.nv.callgraph,"",@"SHT_CUDA_CALLGRAPH"
	.align	4
	.sectionentsize	8
	.align		4
        /*0000*/ 	.word	0x00000000
	.align		4
        /*0004*/ 	.word	0xffffffff
	.align		4
        /*0008*/ 	.word	0x00000000
	.align		4
        /*000c*/ 	.word	0xfffffffe
	.align		4
        /*0010*/ 	.word	0x00000000
	.align		4
        /*0014*/ 	.word	0xfffffffd
	.align		4
        /*0018*/ 	.word	0x00000000
	.align		4
        /*001c*/ 	.word	0xfffffffc


//--------------------- .text._Z9mulscalarifPf    --------------------------
	.section	.text._Z9mulscalarifPf,"ax",@progbits
	.align	128
        .global         _Z9mulscalarifPf
        .type           _Z9mulscalarifPf,@function
        .size           _Z9mulscalarifPf,(.L_x_20 - _Z9mulscalarifPf)
        .other          _Z9mulscalarifPf,@"STO_CUDA_ENTRY STV_DEFAULT"
_Z9mulscalarifPf:
.text._Z9mulscalarifPf:
[----:B------:R-:W-:Y:S01]  /*0000*/  LDC R1, c[0x0][0x37c] ;  /* 0x0000df00ff017b82 */ /* 0x000fe20000000800 */
[----:B------:R-:W0:Y:S07]  /*0010*/  S2R R5, SR_TID.X ;  /* 0x0000000000057919 */ /* 0x000e2e0000002100 */
[----:B------:R-:W0:Y:S01]  /*0020*/  S2UR UR4, SR_CTAID.X ;  /* 0x00000000000479c3 */ /* 0x000e220000002500 */
[----:B------:R-:W1:Y:S07]  /*0030*/  LDCU UR6, c[0x0][0x380] ;  /* 0x00007000ff0677ac */ /* 0x000e6e0008000800 */
[----:B------:R-:W0:Y:S01]  /*0040*/  LDC R0, c[0x0][0x360] ;  /* 0x0000d800ff007b82 */ /* 0x000e220000000800 */
[----:B------:R-:W2:Y:S01]  /*0050*/  LDCU UR5, c[0x0][0x370] ;  /* 0x00006e00ff0577ac */ /* 0x000ea20008000800 */
[----:B0-----:R-:W-:-:S02]  /*0060*/  IMAD R5, R0, UR4, R5 ;  /* 0x0000000400057c24 */ /* 0x001fc4000f8e0205 */
[----:B--2---:R-:W-:-:S03]  /*0070*/  IMAD R0, R0, UR5, RZ ;  /* 0x0000000500007c24 */ /* 0x004fc6000f8e02ff */
[----:B-1----:R-:W-:-:S13]  /*0080*/  ISETP.GE.AND P0, PT, R5, UR6, PT ;  /* 0x0000000605007c0c */ /* 0x002fda000bf06270 */
[----:B------:R-:W-:Y:S05]  /*0090*/  @P0 EXIT ;  /* 0x000000000000094d */ /* 0x000fea0003800000 */
[----:B------:R-:W0:Y:S01]  /*00a0*/  I2F.U32.RP R8, R0 ;  /* 0x0000000000087306 */ /* 0x000e220000209000 */
[C---:B------:R-:W-:Y:S01]  /*00b0*/  IADD3 R4, PT, PT, R0.reuse, R5, RZ ;  /* 0x0000000500047210 */ /* 0x040fe20007ffe0ff */
[----:B------:R-:W-:Y:S01]  /*00c0*/  IMAD.MOV R9, RZ, RZ, -R0 ;  /* 0x000000ffff097224 */ /* 0x000fe200078e0a00 */
[----:B------:R-:W-:Y:S01]  /*00d0*/  ISETP.NE.U32.AND P2, PT, R0, RZ, PT ;  /* 0x000000ff0000720c */ /* 0x000fe20003f45070 */
[----:B------:R-:W1:Y:S01]  /*00e0*/  LDCU UR8, c[0x0][0x384] ;  /* 0x00007080ff0877ac */ /* 0x000e620008000800 */
[C---:B------:R-:W-:Y:S01]  /*00f0*/  ISETP.GE.AND P0, PT, R4.reuse, UR6, PT ;  /* 0x0000000604007c0c */ /* 0x040fe2000bf06270 */
[----:B------:R-:W-:Y:S01]  /*0100*/  BSSY.RECONVERGENT B0, `(.L_x_0) ;  /* 0x0000027000007945 */ /* 0x000fe20003800200 */
[----:B------:R-:W-:Y:S01]  /*0110*/  VIMNMX R7, PT, PT, R4, UR6, !PT ;  /* 0x0000000604077c48 */ /* 0x000fe2000ffe0100 */
[----:B------:R-:W2:Y:S01]  /*0120*/  LDCU.64 UR4, c[0x0][0x358] ;  /* 0x00006b00ff0477ac */ /* 0x000ea20008000a00 */
[----:B------:R-:W-:Y:S01]  /*0130*/  SEL R6, RZ, 0x1, P0 ;  /* 0x00000001ff067807 */ /* 0x000fe20000000000 */
[----:B------:R-:W3:Y:S03]  /*0140*/  LDCU UR7, c[0x0][0x384] ;  /* 0x00007080ff0777ac */ /* 0x000ee60008000800 */
[----:B------:R-:W-:Y:S01]  /*0150*/  IADD3 R7, PT, PT, R7, -R4, -R6 ;  /* 0x8000000407077210 */ /* 0x000fe20007ffe806 */
[----:B0-----:R-:W0:Y:S02]  /*0160*/  MUFU.RCP R8, R8 ;  /* 0x0000000800087308 */ /* 0x001e240000001000 */
[----:B0-----:R-:W-:-:S06]  /*0170*/  IADD3 R2, PT, PT, R8, 0xffffffe, RZ ;  /* 0x0ffffffe08027810 */ /* 0x001fcc0007ffe0ff */
[----:B------:R0:W4:Y:S02]  /*0180*/  F2I.FTZ.U32.TRUNC.NTZ R3, R2 ;  /* 0x0000000200037305 */ /* 0x000124000021f000 */
[----:B0-----:R-:W-:Y:S02]  /*0190*/  IMAD.MOV.U32 R2, RZ, RZ, RZ ;  /* 0x000000ffff027224 */ /* 0x001fe400078e00ff */
[----:B----4-:R-:W-:-:S04]  /*01a0*/  IMAD R9, R9, R3, RZ ;  /* 0x0000000309097224 */ /* 0x010fc800078e02ff */
[----:B------:R-:W-:-:S06]  /*01b0*/  IMAD.HI.U32 R8, R3, R9, R2 ;  /* 0x0000000903087227 */ /* 0x000fcc00078e0002 */
[----:B------:R-:W-:-:S05]  /*01c0*/  IMAD.HI.U32 R9, R8, R7, RZ ;  /* 0x0000000708097227 */ /* 0x000fca00078e00ff */
[----:B------:R-:W-:-:S05]  /*01d0*/  IADD3 R2, PT, PT, -R9, RZ, RZ ;  /* 0x000000ff09027210 */ /* 0x000fca0007ffe1ff */
[----:B------:R-:W-:Y:S02]  /*01e0*/  IMAD R7, R0, R2, R7 ;  /* 0x0000000200077224 */ /* 0x000fe400078e0207 */
[----:B------:R-:W0:Y:S03]  /*01f0*/  LDC.64 R2, c[0x0][0x388] ;  /* 0x0000e200ff027b82 */ /* 0x000e260000000a00 */
[----:B------:R-:W-:-:S13]  /*0200*/  ISETP.GE.U32.AND P0, PT, R7, R0, PT ;  /* 0x000000000700720c */ /* 0x000fda0003f06070 */
[----:B------:R-:W-:Y:S01]  /*0210*/  @P0 IMAD.IADD R7, R7, 0x1, -R0 ;  /* 0x0000000107070824 */ /* 0x000fe200078e0a00 */
[----:B------:R-:W-:-:S04]  /*0220*/  @P0 IADD3 R9, PT, PT, R9, 0x1, RZ ;  /* 0x0000000109090810 */ /* 0x000fc80007ffe0ff */
[----:B------:R-:W-:-:S13]  /*0230*/  ISETP.GE.U32.AND P1, PT, R7, R0, PT ;  /* 0x000000000700720c */ /* 0x000fda0003f26070 */
[----:B------:R-:W-:Y:S01]  /*0240*/  @P1 VIADD R9, R9, 0x1 ;  /* 0x0000000109091836 */ /* 0x000fe20000000000 */
[----:B------:R-:W-:-:S04]  /*0250*/  @!P2 LOP3.LUT R9, RZ, R0, RZ, 0x33, !PT ;  /* 0x00000000ff09a212 */ /* 0x000fc800078e33ff */
[----:B------:R-:W-:-:S04]  /*0260*/  IADD3 R4, PT, PT, R6, R9, RZ ;  /* 0x0000000906047210 */ /* 0x000fc80007ffe0ff */
[C---:B------:R-:W-:Y:S02]  /*0270*/  LOP3.LUT R6, R4.reuse, 0x3, RZ, 0xc0, !PT ;  /* 0x0000000304067812 */ /* 0x040fe400078ec0ff */
[----:B------:R-:W-:Y:S02]  /*0280*/  ISETP.GE.U32.AND P1, PT, R4, 0x3, PT ;  /* 0x000000030400780c */ /* 0x000fe40003f26070 */
[----:B------:R-:W-:-:S13]  /*0290*/  ISETP.NE.AND P0, PT, R6, 0x3, PT ;  /* 0x000000030600780c */ /* 0x000fda0003f05270 */
[----:B0123--:R-:W-:Y:S05]  /*02a0*/  @!P0 BRA `(.L_x_1) ;  /* 0x0000000000308947 */ /* 0x00ffea0003800000 */
[----:B------:R-:W0:Y:S01]  /*02b0*/  LDC.64 R8, c[0x0][0x388] ;  /* 0x0000e200ff087b82 */ /* 0x000e220000000a00 */
[----:B------:R-:W-:-:S05]  /*02c0*/  VIADD R4, R4, 0x1 ;  /* 0x0000000104047836 */ /* 0x000fca0000000000 */
[----:B------:R-:W-:-:S04]  /*02d0*/  LOP3.LUT R4, R4, 0x3, RZ, 0xc0, !PT ;  /* 0x0000000304047812 */ /* 0x000fc800078ec0ff */
[----:B------:R-:W-:-:S07]  /*02e0*/  IADD3 R4, PT, PT, -R4, RZ, RZ ;  /* 0x000000ff04047210 */ /* 0x000fce0007ffe1ff */
.L_x_2:
[----:B01----:R-:W-:-:S05]  /*02f0*/  IMAD.WIDE R6, R5, 0x4, R8 ;  /* 0x0000000405067825 */ /* 0x003fca00078e0208 */
[----:B------:R-:W2:Y:S01]  /*0300*/  LDG.E R10, desc[UR4][R6.64] ;  /* 0x00000004060a7981 */ /* 0x000ea2000c1e1900 */
[----:B------:R-:W-:Y:S01]  /*0310*/  VIADD R4, R4, 0x1 ;  /* 0x0000000104047836 */ /* 0x000fe20000000000 */
[----:B------:R-:W-:-:S04]  /*0320*/  IADD3 R5, PT, PT, R0, R5, RZ ;  /* 0x0000000500057210 */ /* 0x000fc80007ffe0ff */
[----:B------:R-:W-:Y:S01]  /*0330*/  ISETP.NE.AND P0, PT, R4, RZ, PT ;  /* 0x000000ff0400720c */ /* 0x000fe20003f05270 */
[----:B--2---:R-:W-:-:S05]  /*0340*/  FMUL R11, R10, UR7 ;  /* 0x000000070a0b7c20 */ /* 0x004fca0008400000 */
[----:B------:R1:W-:Y:S07]  /*0350*/  STG.E desc[UR4][R6.64], R11 ;  /* 0x0000000b06007986 */ /* 0x0003ee000c101904 */
[----:B------:R-:W-:Y:S05]  /*0360*/  @P0 BRA `(.L_x_2) ;  /* 0xfffffffc00e00947 */ /* 0x000fea000383ffff */
.L_x_1:
[----:B------:R-:W-:Y:S05]  /*0370*/  BSYNC.RECONVERGENT B0 ;  /* 0x0000000000007941 */ /* 0x000fea0003800200 */
.L_x_0:
[----:B------:R-:W-:Y:S05]  /*0380*/  @!P1 EXIT ;  /* 0x000000000000994d */ /* 0x000fea0003800000 */
.L_x_3:
[----:B0-----:R-:W-:-:S05]  /*0390*/  IMAD.WIDE R12, R5, 0x4, R2 ;  /* 0x00000004050c7825 */ /* 0x001fca00078e0202 */
[----:B------:R-:W2:Y:S01]  /*03a0*/  LDG.E R4, desc[UR4][R12.64] ;  /* 0x000000040c047981 */ /* 0x000ea2000c1e1900 */
[----:B-1----:R-:W-:-:S04]  /*03b0*/  IMAD.WIDE R6, R0, 0x4, R12 ;  /* 0x0000000400067825 */ /* 0x002fc800078e020c */
[----:B--2---:R-:W-:-:S05]  /*03c0*/  FMUL R15, R4, UR8 ;  /* 0x00000008040f7c20 */ /* 0x004fca0008400000 */
[----:B------:R0:W-:Y:S04]  /*03d0*/  STG.E desc[UR4][R12.64], R15 ;  /* 0x0000000f0c007986 */ /* 0x0001e8000c101904 */
[----:B------:R-:W2:Y:S01]  /*03e0*/  LDG.E R4, desc[UR4][R6.64] ;  /* 0x0000000406047981 */ /* 0x000ea2000c1e1900 */
[----:B------:R-:W-:-:S04]  /*03f0*/  IMAD.WIDE R8, R0, 0x4, R6 ;  /* 0x0000000400087825 */ /* 0x000fc800078e0206 */
[----:B--2---:R-:W-:-:S05]  /*0400*/  FMUL R17, R4, UR8 ;  /* 0x0000000804117c20 */ /* 0x004fca0008400000 */
[----:B------:R0:W-:Y:S04]  /*0410*/  STG.E desc[UR4][R6.64], R17 ;  /* 0x0000001106007986 */ /* 0x0001e8000c101904 */
[----:B------:R-:W2:Y:S01]  /*0420*/  LDG.E R4, desc[UR4][R8.64] ;  /* 0x0000000408047981 */ /* 0x000ea2000c1e1900 */
[----:B------:R-:W-:-:S04]  /*0430*/  IMAD.WIDE R10, R0, 0x4, R8 ;  /* 0x00000004000a7825 */ /* 0x000fc800078e0208 */
[----:B--2---:R-:W-:-:S05]  /*0440*/  FMUL R19, R4, UR8 ;  /* 0x0000000804137c20 */ /* 0x004fca0008400000 */
[----:B------:R0:W-:Y:S04]  /*0450*/  STG.E desc[UR4][R8.64], R19 ;  /* 0x0000001308007986 */ /* 0x0001e8000c101904 */
[----:B------:R-:W2:Y:S01]  /*0460*/  LDG.E R4, desc[UR4][R10.64] ;  /* 0x000000040a047981 */ /* 0x000ea2000c1e1900 */
[----:B------:R-:W-:-:S04]  /*0470*/  LEA R5, R0, R5, 0x2 ;  /* 0x0000000500057211 */ /* 0x000fc800078e10ff */
[----:B------:R-:W-:Y:S01]  /*0480*/  ISETP.GE.AND P0, PT, R5, UR6, PT ;  /* 0x0000000605007c0c */ /* 0x000fe2000bf06270 */
[----:B--2---:R-:W-:-:S05]  /*0490*/  FMUL R21, R4, UR8 ;  /* 0x0000000804157c20 */ /* 0x004fca0008400000 */
[----:B------:R0:W-:Y:S07]  /*04a0*/  STG.E desc[UR4][R10.64], R21 ;  /* 0x000000150a007986 */ /* 0x0001ee000c101904 */
[----:B------:R-:W-:Y:S05]  /*04b0*/  @!P0 BRA `(.L_x_3) ;  /* 0xfffffffc00b48947 */ /* 0x000fea000383ffff */
[----:B------:R-:W-:Y:S05]  /*04c0*/  EXIT ;  /* 0x000000000000794d */ /* 0x000fea0003800000 */
.L_x_4:
[----:B------:R-:W-:-:S00]  /*04d0*/  BRA `(.L_x_4) ;  /* 0xfffffffc00fc7947 */ /* 0x000fc0000383ffff */
[----:B------:R-:W-:-:S00]  /*04e0*/  NOP ;  /* 0x0000000000007918 */ /* 0x000fc00000000000 */
        /* <DEDUP_REMOVED lines=9> */
.L_x_20:


//--------------------- .text._Z3muliPfS_         --------------------------
	.section	.text._Z3muliPfS_,"ax",@progbits
	.align	128
        .global         _Z3muliPfS_
        .type           _Z3muliPfS_,@function
        .size           _Z3muliPfS_,(.L_x_21 - _Z3muliPfS_)
        .other          _Z3muliPfS_,@"STO_CUDA_ENTRY STV_DEFAULT"
_Z3muliPfS_:
.text._Z3muliPfS_:
        /* <DEDUP_REMOVED lines=11> */
[C---:B------:R-:W-:Y:S01]  /*00b0*/  IMAD.IADD R2, R0.reuse, 0x1, R3 ;  /* 0x0000000100027824 */ /* 0x040fe200078e0203 */
[----:B------:R-:W-:Y:S01]  /*00c0*/  IADD3 R9, PT, PT, RZ, -R0, RZ ;  /* 0x80000000ff097210 */ /* 0x000fe20007ffe0ff */
[----:B------:R-:W1:Y:S01]  /*00d0*/  LDCU.64 UR4, c[0x0][0x358] ;  /* 0x00006b00ff0477ac */ /* 0x000e620008000a00 */
[----:B------:R-:W-:Y:S01]  /*00e0*/  ISETP.NE.U32.AND P2, PT, R0, RZ, PT ;  /* 0x000000ff0000720c */ /* 0x000fe20003f45070 */
[----:B------:R-:W-:Y:S01]  /*00f0*/  BSSY.RECONVERGENT B0, `(.L_x_5) ;  /* 0x0000028000007945 */ /* 0x000fe20003800200 */
[C---:B------:R-:W-:Y:S02]  /*0100*/  ISETP.GE.AND P0, PT, R2.reuse, UR6, PT ;  /* 0x0000000602007c0c */ /* 0x040fe4000bf06270 */
[----:B------:R-:W-:Y:S02]  /*0110*/  VIMNMX R7, PT, PT, R2, UR6, !PT ;  /* 0x0000000602077c48 */ /* 0x000fe4000ffe0100 */
[----:B------:R-:W-:-:S04]  /*0120*/  SEL R6, RZ, 0x1, P0 ;  /* 0x00000001ff067807 */ /* 0x000fc80000000000 */
[----:B------:R-:W-:Y:S01]  /*0130*/  IADD3 R7, PT, PT, R7, -R2, -R6 ;  /* 0x8000000207077210 */ /* 0x000fe20007ffe806 */
[----:B0-----:R-:W0:Y:S02]  /*0140*/  MUFU.RCP R8, R8 ;  /* 0x0000000800087308 */ /* 0x001e240000001000 */
[----:B0-----:R-:W-:-:S06]  /*0150*/  IADD3 R4, PT, PT, R8, 0xffffffe, RZ ;  /* 0x0ffffffe08047810 */ /* 0x001fcc0007ffe0ff */
[----:B------:R0:W2:Y:S02]  /*0160*/  F2I.FTZ.U32.TRUNC.NTZ R5, R4 ;  /* 0x0000000400057305 */ /* 0x0000a4000021f000 */
[----:B0-----:R-:W-:Y:S02]  /*0170*/  HFMA2 R4, -RZ, RZ, 0, 0 ;  /* 0x00000000ff047431 */ /* 0x001fe400000001ff */
[----:B--2---:R-:W-:-:S04]  /*0180*/  IMAD R9, R9, R5, RZ ;  /* 0x0000000509097224 */ /* 0x004fc800078e02ff */
[----:B------:R-:W-:-:S06]  /*0190*/  IMAD.HI.U32 R8, R5, R9, R4 ;  /* 0x0000000905087227 */ /* 0x000fcc00078e0004 */
[----:B------:R-:W-:-:S05]  /*01a0*/  IMAD.HI.U32 R5, R8, R7, RZ ;  /* 0x0000000708057227 */ /* 0x000fca00078e00ff */
[----:B------:R-:W-:-:S05]  /*01b0*/  IADD3 R2, PT, PT, -R5, RZ, RZ ;  /* 0x000000ff05027210 */ /* 0x000fca0007ffe1ff */
[----:B------:R-:W-:-:S05]  /*01c0*/  IMAD R7, R0, R2, R7 ;  /* 0x0000000200077224 */ /* 0x000fca00078e0207 */
[----:B------:R-:W-:-:S13]  /*01d0*/  ISETP.GE.U32.AND P0, PT, R7, R0, PT ;  /* 0x000000000700720c */ /* 0x000fda0003f06070 */
[----:B------:R-:W-:Y:S01]  /*01e0*/  @P0 IMAD.IADD R7, R7, 0x1, -R0 ;  /* 0x0000000107070824 */ /* 0x000fe200078e0a00 */
[----:B------:R-:W-:-:S04]  /*01f0*/  @P0 IADD3 R5, PT, PT, R5, 0x1, RZ ;  /* 0x0000000105050810 */ /* 0x000fc80007ffe0ff */
[----:B------:R-:W-:-:S13]  /*0200*/  ISETP.GE.U32.AND P1, PT, R7, R0, PT ;  /* 0x000000000700720c */ /* 0x000fda0003f26070 */
[----:B------:R-:W-:Y:S02]  /*0210*/  @P1 IADD3 R5, PT, PT, R5, 0x1, RZ ;  /* 0x0000000105051810 */ /* 0x000fe40007ffe0ff */
[----:B------:R-:W-:-:S05]  /*0220*/  @!P2 LOP3.LUT R5, RZ, R0, RZ, 0x33, !PT ;  /* 0x00000000ff05a212 */ /* 0x000fca00078e33ff */
[----:B------:R-:W-:-:S05]  /*0230*/  IMAD.IADD R2, R6, 0x1, R5 ;  /* 0x0000000106027824 */ /* 0x000fca00078e0205 */
[C---:B------:R-:W-:Y:S02]  /*0240*/  LOP3.LUT R4, R2.reuse, 0x3, RZ, 0xc0, !PT ;  /* 0x0000000302047812 */ /* 0x040fe400078ec0ff */
[----:B------:R-:W-:Y:S02]  /*0250*/  ISETP.GE.U32.AND P1, PT, R2, 0x3, PT ;  /* 0x000000030200780c */ /* 0x000fe40003f26070 */
[----:B------:R-:W-:-:S13]  /*0260*/  ISETP.NE.AND P0, PT, R4, 0x3, PT ;  /* 0x000000030400780c */ /* 0x000fda0003f05270 */
[----:B-1----:R-:W-:Y:S05]  /*0270*/  @!P0 BRA `(.L_x_6) ;  /* 0x00000000003c8947 */ /* 0x002fea0003800000 */
[----:B------:R-:W0:Y:S01]  /*0280*/  LDC.64 R8, c[0x0][0x390] ;  /* 0x0000e400ff087b82 */ /* 0x000e220000000a00 */
[----:B------:R-:W-:-:S04]  /*0290*/  IADD3 R2, PT, PT, R2, 0x1, RZ ;  /* 0x0000000102027810 */ /* 0x000fc80007ffe0ff */
[----:B------:R-:W-:-:S03]  /*02a0*/  LOP3.LUT R2, R2, 0x3, RZ, 0xc0, !PT ;  /* 0x0000000302027812 */ /* 0x000fc600078ec0ff */
[----:B------:R-:W1:Y:S01]  /*02b0*/  LDC.64 R10, c[0x0][0x388] ;  /* 0x0000e200ff0a7b82 */ /* 0x000e620000000a00 */
[----:B------:R-:W-:-:S07]  /*02c0*/  IADD3 R2, PT, PT, -R2, RZ, RZ ;  /* 0x000000ff02027210 */ /* 0x000fce0007ffe1ff */
.L_x_7:
[----:B-1----:R-:W-:-:S04]  /*02d0*/  IMAD.WIDE R6, R3, 0x4, R10 ;  /* 0x0000000403067825 */ /* 0x002fc800078e020a */
[----:B0-2---:R-:W-:Y:S02]  /*02e0*/  IMAD.WIDE R4, R3, 0x4, R8 ;  /* 0x0000000403047825 */ /* 0x005fe400078e0208 */
[----:B------:R-:W2:Y:S04]  /*02f0*/  LDG.E R6, desc[UR4][R6.64] ;  /* 0x0000000406067981 */ /* 0x000ea8000c1e1900 */
[----:B------:R-:W2:Y:S01]  /*0300*/  LDG.E R13, desc[UR4][R4.64] ;  /* 0x00000004040d7981 */ /* 0x000ea2000c1e1900 */
[----:B------:R-:W-:Y:S01]  /*0310*/  VIADD R2, R2, 0x1 ;  /* 0x0000000102027836 */ /* 0x000fe20000000000 */
[----:B------:R-:W-:-:S04]  /*0320*/  IADD3 R3, PT, PT, R0, R3, RZ ;  /* 0x0000000300037210 */ /* 0x000fc80007ffe0ff */
[----:B------:R-:W-:Y:S01]  /*0330*/  ISETP.NE.AND P0, PT, R2, RZ, PT ;  /* 0x000000ff0200720c */ /* 0x000fe20003f05270 */
[----:B--2---:R-:W-:-:S05]  /*0340*/  FMUL R13, R6, R13 ;  /* 0x0000000d060d7220 */ /* 0x004fca0000400000 */
[----:B------:R2:W-:Y:S07]  /*0350*/  STG.E desc[UR4][R4.64], R13 ;  /* 0x0000000d04007986 */ /* 0x0005ee000c101904 */
[----:B------:R-:W-:Y:S05]  /*0360*/  @P0 BRA `(.L_x_7) ;  /* 0xfffffffc00d80947 */ /* 0x000fea000383ffff */
.L_x_6:
[----:B------:R-:W-:Y:S05]  /*0370*/  BSYNC.RECONVERGENT B0 ;  /* 0x0000000000007941 */ /* 0x000fea0003800200 */
.L_x_5:
[----:B------:R-:W-:Y:S05]  /*0380*/  @!P1 EXIT ;  /* 0x000000000000994d */ /* 0x000fea0003800000 */
.L_x_8:
[----:B-12---:R-:W0:Y:S08]  /*0390*/  LDC.64 R4, c[0x0][0x388] ;  /* 0x0000e200ff047b82 */ /* 0x006e300000000a00 */
[----:B------:R-:W1:Y:S01]  /*03a0*/  LDC.64 R6, c[0x0][0x390] ;  /* 0x0000e400ff067b82 */ /* 0x000e620000000a00 */
[----:B0-----:R-:W-:-:S05]  /*03b0*/  IMAD.WIDE R12, R3, 0x4, R4 ;  /* 0x00000004030c7825 */ /* 0x001fca00078e0204 */
[----:B------:R-:W2:Y:S01]  /*03c0*/  LDG.E R2, desc[UR4][R12.64] ;  /* 0x000000040c027981 */ /* 0x000ea2000c1e1900 */
[----:B-1----:R-:W-:-:S05]  /*03d0*/  IMAD.WIDE R14, R3, 0x4, R6 ;  /* 0x00000004030e7825 */ /* 0x002fca00078e0206 */
[----:B------:R-:W2:Y:S01]  /*03e0*/  LDG.E R5, desc[UR4][R14.64] ;  /* 0x000000040e057981 */ /* 0x000ea2000c1e1900 */
[----:B------:R-:W-:-:S04]  /*03f0*/  IMAD.WIDE R6, R0, 0x4, R14 ;  /* 0x0000000400067825 */ /* 0x000fc800078e020e */
[----:B--2---:R-:W-:Y:S01]  /*0400*/  FMUL R17, R2, R5 ;  /* 0x0000000502117220 */ /* 0x004fe20000400000 */
[----:B------:R-:W-:-:S04]  /*0410*/  IMAD.WIDE R4, R0, 0x4, R12 ;  /* 0x0000000400047825 */ /* 0x000fc800078e020c */
[----:B------:R0:W-:Y:S04]  /*0420*/  STG.E desc[UR4][R14.64], R17 ;  /* 0x000000110e007986 */ /* 0x0001e8000c101904 */
[----:B------:R-:W2:Y:S04]  /*0430*/  LDG.E R2, desc[UR4][R4.64] ;  /* 0x0000000404027981 */ /* 0x000ea8000c1e1900 */
[----:B------:R-:W2:Y:S01]  /*0440*/  LDG.E R9, desc[UR4][R6.64] ;  /* 0x0000000406097981 */ /* 0x000ea2000c1e1900 */
[----:B------:R-:W-:-:S04]  /*0450*/  IMAD.WIDE R10, R0, 0x4, R6 ;  /* 0x00000004000a7825 */ /* 0x000fc800078e0206 */
[----:B--2---:R-:W-:Y:S01]  /*0460*/  FMUL R19, R2, R9 ;  /* 0x0000000902137220 */ /* 0x004fe20000400000 */
[----:B------:R-:W-:-:S04]  /*0470*/  IMAD.WIDE R8, R0, 0x4, R4 ;  /* 0x0000000400087825 */ /* 0x000fc800078e0204 */
[----:B------:R1:W-:Y:S04]  /*0480*/  STG.E desc[UR4][R6.64], R19 ;  /* 0x0000001306007986 */ /* 0x0003e8000c101904 */
[----:B------:R-:W2:Y:S04]  /*0490*/  LDG.E R2, desc[UR4][R8.64] ;  /* 0x0000000408027981 */ /* 0x000ea8000c1e1900 */
[----:B------:R-:W2:Y:S01]  /*04a0*/  LDG.E R13, desc[UR4][R10.64] ;  /* 0x000000040a0d7981 */ /* 0x000ea2000c1e1900 */
[----:B0-----:R-:W-:-:S04]  /*04b0*/  IMAD.WIDE R14, R0, 0x4, R10 ;  /* 0x00000004000e7825 */ /* 0x001fc800078e020a */
[----:B--2---:R-:W-:Y:S01]  /*04c0*/  FMUL R21, R2, R13 ;  /* 0x0000000d02157220 */ /* 0x004fe20000400000 */
[----:B------:R-:W-:-:S04]  /*04d0*/  IMAD.WIDE R12, R0, 0x4, R8 ;  /* 0x00000004000c7825 */ /* 0x000fc800078e0208 */
[----:B------:R1:W-:Y:S04]  /*04e0*/  STG.E desc[UR4][R10.64], R21 ;  /* 0x000000150a007986 */ /* 0x0003e8000c101904 */
[----:B------:R-:W2:Y:S04]  /*04f0*/  LDG.E R12, desc[UR4][R12.64] ;  /* 0x000000040c0c7981 */ /* 0x000ea8000c1e1900 */
[----:B------:R-:W2:Y:S01]  /*0500*/  LDG.E R5, desc[UR4][R14.64] ;  /* 0x000000040e057981 */ /* 0x000ea2000c1e1900 */
[----:B------:R-:W-:-:S04]  /*0510*/  LEA R3, R0, R3, 0x2 ;  /* 0x0000000300037211 */ /* 0x000fc800078e10ff */
[----:B------:R-:W-:Y:S01]  /*0520*/  ISETP.GE.AND P0, PT, R3, UR6, PT ;  /* 0x0000000603007c0c */ /* 0x000fe2000bf06270 */
[----:B--2---:R-:W-:-:S05]  /*0530*/  FMUL R5, R12, R5 ;  /* 0x000000050c057220 */ /* 0x004fca0000400000 */
[----:B------:R1:W-:Y:S07]  /*0540*/  STG.E desc[UR4][R14.64], R5 ;  /* 0x000000050e007986 */ /* 0x0003ee000c101904 */
[----:B------:R-:W-:Y:S05]  /*0550*/  @!P0 BRA `(.L_x_8) ;  /* 0xfffffffc008c8947 */ /* 0x000fea000383ffff */
[----:B------:R-:W-:Y:S05]  /*0560*/  EXIT ;  /* 0x000000000000794d */ /* 0x000fea0003800000 */
.L_x_9:
        /* <DEDUP_REMOVED lines=9> */
.L_x_21:


//--------------------- .text._Z3addiPfS_         --------------------------
	.section	.text._Z3addiPfS_,"ax",@progbits
	.align	128
        .global         _Z3addiPfS_
        .type           _Z3addiPfS_,@function
        .size           _Z3addiPfS_,(.L_x_22 - _Z3addiPfS_)
        .other          _Z3addiPfS_,@"STO_CUDA_ENTRY STV_DEFAULT"
_Z3addiPfS_:
.text._Z3addiPfS_:
        /* <DEDUP_REMOVED lines=45> */
.L_x_12:
[----:B-1----:R-:W-:-:S04]  /*02d0*/  IMAD.WIDE R6, R3, 0x4, R10 ;  /* 0x0000000403067825 */ /* 0x002fc800078e020a */
[----:B0-2---:R-:W-:Y:S02]  /*02e0*/  IMAD.WIDE R4, R3, 0x4, R8 ;  /* 0x0000000403047825 */ /* 0x005fe400078e0208 */
[----:B------:R-:W2:Y:S04]  /*02f0*/  LDG.E R6, desc[UR4][R6.64] ;  /* 0x0000000406067981 */ /* 0x000ea8000c1e1900 */
[----:B------:R-:W2:Y:S01]  /*0300*/  LDG.E R13, desc[UR4][R4.64] ;  /* 0x00000004040d7981 */ /* 0x000ea2000c1e1900 */
[----:B------:R-:W-:Y:S01]  /*0310*/  VIADD R2, R2, 0x1 ;  /* 0x0000000102027836 */ /* 0x000fe20000000000 */
[----:B------:R-:W-:-:S04]  /*0320*/  IADD3 R3, PT, PT, R0, R3, RZ ;  /* 0x0000000300037210 */ /* 0x000fc80007ffe0ff */
[----:B------:R-:W-:Y:S01]  /*0330*/  ISETP.NE.AND P0, PT, R2, RZ, PT ;  /* 0x000000ff0200720c */ /* 0x000fe20003f05270 */
[----:B--2---:R-:W-:-:S05]  /*0340*/  FADD R13, R6, R13 ;  /* 0x0000000d060d7221 */ /* 0x004fca0000000000 */
[----:B------:R2:W-:Y:S07]  /*0350*/  STG.E desc[UR4][R4.64], R13 ;  /* 0x0000000d04007986 */ /* 0x0005ee000c101904 */
[----:B------:R-:W-:Y:S05]  /*0360*/  @P0 BRA `(.L_x_12) ;  /* 0xfffffffc00d80947 */ /* 0x000fea000383ffff */
.L_x_11:
[----:B------:R-:W-:Y:S05]  /*0370*/  BSYNC.RECONVERGENT B0 ;  /* 0x0000000000007941 */ /* 0x000fea0003800200 */
.L_x_10:
[----:B------:R-:W-:Y:S05]  /*0380*/  @!P1 EXIT ;  /* 0x000000000000994d */ /* 0x000fea0003800000 */
.L_x_13:
[----:B-12---:R-:W0:Y:S08]  /*0390*/  LDC.64 R4, c[0x0][0x388] ;  /* 0x0000e200ff047b82 */ /* 0x006e300000000a00 */
[----:B------:R-:W1:Y:S01]  /*03a0*/  LDC.64 R6, c[0x0][0x390] ;  /* 0x0000e400ff067b82 */ /* 0x000e620000000a00 */
[----:B0-----:R-:W-:-:S05]  /*03b0*/  IMAD.WIDE R12, R3, 0x4, R4 ;  /* 0x00000004030c7825 */ /* 0x001fca00078e0204 */
[----:B------:R-:W2:Y:S01]  /*03c0*/  LDG.E R2, desc[UR4][R12.64] ;  /* 0x000000040c027981 */ /* 0x000ea2000c1e1900 */
[----:B-1----:R-:W-:-:S05]  /*03d0*/  IMAD.WIDE R14, R3, 0x4, R6 ;  /* 0x00000004030e7825 */ /* 0x002fca00078e0206 */
[----:B------:R-:W2:Y:S01]  /*03e0*/  LDG.E R5, desc[UR4][R14.64] ;  /* 0x000000040e057981 */ /* 0x000ea2000c1e1900 */
[----:B------:R-:W-:-:S04]  /*03f0*/  IMAD.WIDE R6, R0, 0x4, R14 ;  /* 0x0000000400067825 */ /* 0x000fc800078e020e */
[----:B--2---:R-:W-:Y:S01]  /*0400*/  FADD R17, R2, R5 ;  /* 0x0000000502117221 */ /* 0x004fe20000000000 */
[----:B------:R-:W-:-:S04]  /*0410*/  IMAD.WIDE R4, R0, 0x4, R12 ;  /* 0x0000000400047825 */ /* 0x000fc800078e020c */
[----:B------:R0:W-:Y:S04]  /*0420*/  STG.E desc[UR4][R14.64], R17 ;  /* 0x000000110e007986 */ /* 0x0001e8000c101904 */
[----:B------:R-:W2:Y:S04]  /*0430*/  LDG.E R2, desc[UR4][R4.64] ;  /* 0x0000000404027981 */ /* 0x000ea8000c1e1900 */
[----:B------:R-:W2:Y:S01]  /*0440*/  LDG.E R9, desc[UR4][R6.64] ;  /* 0x0000000406097981 */ /* 0x000ea2000c1e1900 */
[----:B------:R-:W-:-:S04]  /*0450*/  IMAD.WIDE R10, R0, 0x4, R6 ;  /* 0x00000004000a7825 */ /* 0x000fc800078e0206 */
[----:B--2---:R-:W-:Y:S01]  /*0460*/  FADD R19, R2, R9 ;  /* 0x0000000902137221 */ /* 0x004fe20000000000 */
[----:B------:R-:W-:-:S04]  /*0470*/  IMAD.WIDE R8, R0, 0x4, R4 ;  /* 0x0000000400087825 */ /* 0x000fc800078e0204 */
[----:B------:R1:W-:Y:S04]  /*0480*/  STG.E desc[UR4][R6.64], R19 ;  /* 0x0000001306007986 */ /* 0x0003e8000c101904 */
[----:B------:R-:W2:Y:S04]  /*0490*/  LDG.E R2, desc[UR4][R8.64] ;  /* 0x0000000408027981 */ /* 0x000ea8000c1e1900 */
[----:B------:R-:W2:Y:S01]  /*04a0*/  LDG.E R13, desc[UR4][R10.64] ;  /* 0x000000040a0d7981 */ /* 0x000ea2000c1e1900 */
[----:B0-----:R-:W-:-:S04]  /*04b0*/  IMAD.WIDE R14, R0, 0x4, R10 ;  /* 0x00000004000e7825 */ /* 0x001fc800078e020a */
[----:B--2---:R-:W-:Y:S01]  /*04c0*/  FADD R21, R2, R13 ;  /* 0x0000000d02157221 */ /* 0x004fe20000000000 */
[----:B------:R-:W-:-:S04]  /*04d0*/  IMAD.WIDE R12, R0, 0x4, R8 ;  /* 0x00000004000c7825 */ /* 0x000fc800078e0208 */
[----:B------:R1:W-:Y:S04]  /*04e0*/  STG.E desc[UR4][R10.64], R21 ;  /* 0x000000150a007986 */ /* 0x0003e8000c101904 */
[----:B------:R-:W2:Y:S04]  /*04f0*/  LDG.E R12, desc[UR4][R12.64] ;  /* 0x000000040c0c7981 */ /* 0x000ea8000c1e1900 */
[----:B------:R-:W2:Y:S01]  /*0500*/  LDG.E R5, desc[UR4][R14.64] ;  /* 0x000000040e057981 */ /* 0x000ea2000c1e1900 */
[----:B------:R-:W-:-:S04]  /*0510*/  LEA R3, R0, R3, 0x2 ;  /* 0x0000000300037211 */ /* 0x000fc800078e10ff */
[----:B------:R-:W-:Y:S01]  /*0520*/  ISETP.GE.AND P0, PT, R3, UR6, PT ;  /* 0x0000000603007c0c */ /* 0x000fe2000bf06270 */
[----:B--2---:R-:W-:-:S05]  /*0530*/  FADD R5, R12, R5 ;  /* 0x000000050c057221 */ /* 0x004fca0000000000 */
[----:B------:R1:W-:Y:S07]  /*0540*/  STG.E desc[UR4][R14.64], R5 ;  /* 0x000000050e007986 */ /* 0x0003ee000c101904 */
[----:B------:R-:W-:Y:S05]  /*0550*/  @!P0 BRA `(.L_x_13) ;  /* 0xfffffffc008c8947 */ /* 0x000fea000383ffff */
[----:B------:R-:W-:Y:S05]  /*0560*/  EXIT ;  /* 0x000000000000794d */ /* 0x000fea0003800000 */
.L_x_14:
        /* <DEDUP_REMOVED lines=9> */
.L_x_22:


//--------------------- .text._Z6reduceiPtPf      --------------------------
	.section	.text._Z6reduceiPtPf,"ax",@progbits
	.align	128
        .global         _Z6reduceiPtPf
        .type           _Z6reduceiPtPf,@function
        .size           _Z6reduceiPtPf,(.L_x_23 - _Z6reduceiPtPf)
        .other          _Z6reduceiPtPf,@"STO_CUDA_ENTRY STV_DEFAULT"
_Z6reduceiPtPf:
.text._Z6reduceiPtPf:
[----:B------:R-:W-:Y:S01]  /*0000*/  LDC R1, c[0x0][0x37c] ;  /* 0x0000df00ff017b82 */ /* 0x000fe20000000800 */
[----:B------:R-:W0:Y:S07]  /*0010*/  S2R R4, SR_TID.X ;  /* 0x0000000000047919 */ /* 0x000e2e0000002100 */
[----:B------:R-:W1:Y:S01]  /*0020*/  S2UR UR4, SR_CTAID.X ;  /* 0x00000000000479c3 */ /* 0x000e620000002500 */
[----:B------:R-:W2:Y:S07]  /*0030*/  LDCU UR6, c[0x0][0x380] ;  /* 0x00007000ff0677ac */ /* 0x000eae0008000800 */
[----:B------:R-:W1:Y:S01]  /*0040*/  LDC R0, c[0x0][0x360] ;  /* 0x0000d800ff007b82 */ /* 0x000e620000000800 */
[----:B------:R-:W3:Y:S01]  /*0050*/  LDCU UR5, c[0x0][0x370] ;  /* 0x00006e00ff0577ac */ /* 0x000ee20008000800 */
[----:B-1----:R-:W-:-:S02]  /*0060*/  IMAD R5, R0, UR4, RZ ;  /* 0x0000000400057c24 */ /* 0x002fc4000f8e02ff */
[----:B---3--:R-:W-:Y:S02]  /*0070*/  IMAD R0, R0, UR5, RZ ;  /* 0x0000000500007c24 */ /* 0x008fe4000f8e02ff */
[----:B0-----:R-:W-:-:S05]  /*0080*/  IMAD.IADD R4, R5, 0x1, R4 ;  /* 0x0000000105047824 */ /* 0x001fca00078e0204 */
[----:B--2---:R-:W-:-:S13]  /*0090*/  ISETP.GE.AND P0, PT, R4, UR6, PT ;  /* 0x0000000604007c0c */ /* 0x004fda000bf06270 */
[----:B------:R-:W-:Y:S05]  /*00a0*/  @P0 EXIT ;  /* 0x000000000000094d */ /* 0x000fea0003800000 */
[----:B------:R-:W0:Y:S01]  /*00b0*/  LDC.64 R2, c[0x0][0x390] ;  /* 0x0000e400ff027b82 */ /* 0x000e220000000a00 */
[----:B------:R-:W1:Y:S01]  /*00c0*/  LDCU.64 UR4, c[0x0][0x358] ;  /* 0x00006b00ff0477ac */ /* 0x000e620008000a00 */
[----:B0-----:R-:W-:-:S05]  /*00d0*/  IMAD.WIDE R2, R5, 0x4, R2 ;  /* 0x0000000405027825 */ /* 0x001fca00078e0202 */
[----:B-1----:R0:W5:Y:S01]  /*00e0*/  LDG.E R9, desc[UR4][R2.64] ;  /* 0x0000000402097981 */ /* 0x002162000c1e1900 */
[----:B------:R-:W1:Y:S01]  /*00f0*/  I2F.U32.RP R10, R0 ;  /* 0x00000000000a7306 */ /* 0x000e620000209000 */
[----:B------:R-:W-:Y:S01]  /*0100*/  MOV R5, R4 ;  /* 0x0000000400057202 */ /* 0x000fe20000000f00 */
[----:B------:R-:W-:Y:S01]  /*0110*/  IMAD.MOV R13, RZ, RZ, -R0 ;  /* 0x000000ffff0d7224 */ /* 0x000fe200078e0a00 */
[C---:B------:R-:W-:Y:S01]  /*0120*/  ISETP.NE.U32.AND P2, PT, R0.reuse, RZ, PT ;  /* 0x000000ff0000720c */ /* 0x040fe20003f45070 */
[----:B------:R-:W-:Y:S01]  /*0130*/  BSSY.RECONVERGENT B0, `(.L_x_15) ;  /* 0x0000028000007945 */ /* 0x000fe20003800200 */
[----:B------:R-:W-:-:S04]  /*0140*/  IADD3 R4, PT, PT, R0, R5, RZ ;  /* 0x0000000500047210 */ /* 0x000fc80007ffe0ff */
[C---:B------:R-:W-:Y:S02]  /*0150*/  ISETP.GE.AND P0, PT, R4.reuse, UR6, PT ;  /* 0x0000000604007c0c */ /* 0x040fe4000bf06270 */
[----:B------:R-:W-:Y:S02]  /*0160*/  VIMNMX R11, PT, PT, R4, UR6, !PT ;  /* 0x00000006040b7c48 */ /* 0x000fe4000ffe0100 */
[----:B------:R-:W-:Y:S01]  /*0170*/  SEL R8, RZ, 0x1, P0 ;  /* 0x00000001ff087807 */ /* 0x000fe20000000000 */
[----:B-1----:R-:W1:Y:S03]  /*0180*/  MUFU.RCP R10, R10 ;  /* 0x0000000a000a7308 */ /* 0x002e660000001000 */
[----:B------:R-:W-:Y:S01]  /*0190*/  IADD3 R11, PT, PT, R11, -R4, -R8 ;  /* 0x800000040b0b7210 */ /* 0x000fe20007ffe808 */
[----:B-1----:R-:W-:-:S04]  /*01a0*/  VIADD R6, R10, 0xffffffe ;  /* 0x0ffffffe0a067836 */ /* 0x002fc80000000000 */
[----:B------:R1:W2:Y:S02]  /*01b0*/  F2I.FTZ.U32.TRUNC.NTZ R7, R6 ;  /* 0x0000000600077305 */ /* 0x0002a4000021f000 */
[----:B-1----:R-:W-:Y:S02]  /*01c0*/  IMAD.MOV.U32 R6, RZ, RZ, RZ ;  /* 0x000000ffff067224 */ /* 0x002fe400078e00ff */
[----:B--2---:R-:W-:-:S04]  /*01d0*/  IMAD R13, R13, R7, RZ ;  /* 0x000000070d0d7224 */ /* 0x004fc800078e02ff */
[----:B------:R-:W-:Y:S02]  /*01e0*/  IMAD.HI.U32 R10, R7, R13, R6 ;  /* 0x0000000d070a7227 */ /* 0x000fe400078e0006 */
[----:B------:R-:W1:Y:S04]  /*01f0*/  LDC.64 R6, c[0x0][0x388] ;  /* 0x0000e200ff067b82 */ /* 0x000e680000000a00 */
[----:B------:R-:W-:-:S05]  /*0200*/  IMAD.HI.U32 R13, R10, R11, RZ ;  /* 0x0000000b0a0d7227 */ /* 0x000fca00078e00ff */
[----:B------:R-:W-:-:S05]  /*0210*/  IADD3 R4, PT, PT, -R13, RZ, RZ ;  /* 0x000000ff0d047210 */ /* 0x000fca0007ffe1ff */
[----:B------:R-:W-:-:S05]  /*0220*/  IMAD R11, R0, R4, R11 ;  /* 0x00000004000b7224 */ /* 0x000fca00078e020b */
        /* <DEDUP_REMOVED lines=10> */
[----:B01----:R-:W-:Y:S05]  /*02d0*/  @!P0 BRA `(.L_x_16) ;  /* 0x0000000000348947 */ /* 0x003fea0003800000 */
[----:B------:R-:W0:Y:S01]  /*02e0*/  LDC.64 R12, c[0x0][0x388] ;  /* 0x0000e200ff0c7b82 */ /* 0x000e220000000a00 */
[----:B------:R-:W-:-:S05]  /*02f0*/  VIADD R4, R4, 0x1 ;  /* 0x0000000104047836 */ /* 0x000fca0000000000 */
[----:B------:R-:W-:-:S04]  /*0300*/  LOP3.LUT R4, R4, 0x3, RZ, 0xc0, !PT ;  /* 0x0000000304047812 */ /* 0x000fc800078ec0ff */
[----:B------:R-:W-:-:S07]  /*0310*/  IADD3 R4, PT, PT, -R4, RZ, RZ ;  /* 0x000000ff04047210 */ /* 0x000fce0007ffe1ff */
.L_x_17:
[----:B0-----:R-:W-:-:S06]  /*0320*/  IMAD.WIDE R10, R5, 0x2, R12 ;  /* 0x00000002050a7825 */ /* 0x001fcc00078e020c */
[----:B------:R-:W2:Y:S01]  /*0330*/  LDG.E.U16 R10, desc[UR4][R10.64] ;  /* 0x000000040a0a7981 */ /* 0x000ea2000c1e1500 */
[----:B------:R-:W-:Y:S01]  /*0340*/  VIADD R4, R4, 0x1 ;  /* 0x0000000104047836 */ /* 0x000fe20000000000 */
[----:B------:R-:W-:-:S04]  /*0350*/  IADD3 R5, PT, PT, R0, R5, RZ ;  /* 0x0000000500057210 */ /* 0x000fc80007ffe0ff */
[----:B------:R-:W-:Y:S02]  /*0360*/  ISETP.NE.AND P0, PT, R4, RZ, PT ;  /* 0x000000ff0400720c */ /* 0x000fe40003f05270 */
[----:B--2---:R-:W-:-:S05]  /*0370*/  I2FP.F32.U32 R8, R10 ;  /* 0x0000000a00087245 */ /* 0x004fca0000201000 */
[----:B-1---5:R-:W-:-:S05]  /*0380*/  FADD R9, R8, R9 ;  /* 0x0000000908097221 */ /* 0x022fca0000000000 */
[----:B------:R1:W-:Y:S01]  /*0390*/  STG.E desc[UR4][R2.64], R9 ;  /* 0x0000000902007986 */ /* 0x0003e2000c101904 */
[----:B------:R-:W-:Y:S05]  /*03a0*/  @P0 BRA `(.L_x_17) ;  /* 0xfffffffc00dc0947 */ /* 0x000fea000383ffff */
.L_x_16:
[----:B------:R-:W-:Y:S05]  /*03b0*/  BSYNC.RECONVERGENT B0 ;  /* 0x0000000000007941 */ /* 0x000fea0003800200 */
.L_x_15:
[----:B------:R-:W-:Y:S05]  /*03c0*/  @!P1 EXIT ;  /* 0x000000000000994d */ /* 0x000fea0003800000 */
.L_x_18:
[----:B------:R-:W-:-:S05]  /*03d0*/  IMAD.WIDE R12, R5, 0x2, R6 ;  /* 0x00000002050c7825 */ /* 0x000fca00078e0206 */
[----:B------:R-:W2:Y:S02]  /*03e0*/  LDG.E.U16 R4, desc[UR4][R12.64] ;  /* 0x000000040c047981 */ /* 0x000ea4000c1e1500 */
[----:B--2---:R-:W-:-:S05]  /*03f0*/  I2FP.F32.U32 R4, R4 ;  /* 0x0000000400047245 */ /* 0x004fca0000201000 */
[----:B0----5:R-:W-:Y:S01]  /*0400*/  FADD R15, R4, R9 ;  /* 0x00000009040f7221 */ /* 0x021fe20000000000 */
[----:B-1----:R-:W-:-:S04]  /*0410*/  IMAD.WIDE R8, R0, 0x2, R12 ;  /* 0x0000000200087825 */ /* 0x002fc800078e020c */
[----:B------:R0:W-:Y:S04]  /*0420*/  STG.E desc[UR4][R2.64], R15 ;  /* 0x0000000f02007986 */ /* 0x0001e8000c101904 */
[----:B------:R-:W2:Y:S01]  /*0430*/  LDG.E.U16 R4, desc[UR4][R8.64] ;  /* 0x0000000408047981 */ /* 0x000ea2000c1e1500 */
[----:B------:R-:W-:Y:S01]  /*0440*/  IMAD.WIDE R10, R0, 0x2, R8 ;  /* 0x00000002000a7825 */ /* 0x000fe200078e0208 */
[----:B--2---:R-:W-:-:S05]  /*0450*/  I2FP.F32.U32 R4, R4 ;  /* 0x0000000400047245 */ /* 0x004fca0000201000 */
[----:B------:R-:W-:-:S05]  /*0460*/  FADD R17, R15, R4 ;  /* 0x000000040f117221 */ /* 0x000fca0000000000 */
[----:B------:R0:W-:Y:S04]  /*0470*/  STG.E desc[UR4][R2.64], R17 ;  /* 0x0000001102007986 */ /* 0x0001e8000c101904 */
[----:B------:R-:W2:Y:S01]  /*0480*/  LDG.E.U16 R4, desc[UR4][R10.64] ;  /* 0x000000040a047981 */ /* 0x000ea2000c1e1500 */
[----:B------:R-:W-:Y:S01]  /*0490*/  IMAD.WIDE R12, R0, 0x2, R10 ;  /* 0x00000002000c7825 */ /* 0x000fe200078e020a */
[----:B--2---:R-:W-:-:S05]  /*04a0*/  I2FP.F32.U32 R4, R4 ;  /* 0x0000000400047245 */ /* 0x004fca0000201000 */
[----:B------:R-:W-:-:S05]  /*04b0*/  FADD R19, R17, R4 ;  /* 0x0000000411137221 */ /* 0x000fca0000000000 */
[----:B------:R0:W-:Y:S04]  /*04c0*/  STG.E desc[UR4][R2.64], R19 ;  /* 0x0000001302007986 */ /* 0x0001e8000c101904 */
[----:B------:R-:W2:Y:S01]  /*04d0*/  LDG.E.U16 R12, desc[UR4][R12.64] ;  /* 0x000000040c0c7981 */ /* 0x000ea2000c1e1500 */
[----:B------:R-:W-:-:S05]  /*04e0*/  IMAD R5, R0, 0x4, R5 ;  /* 0x0000000400057824 */ /* 0x000fca00078e0205 */
[----:B------:R-:W-:Y:S02]  /*04f0*/  ISETP.GE.AND P0, PT, R5, UR6, PT ;  /* 0x0000000605007c0c */ /* 0x000fe4000bf06270 */
[----:B--2---:R-:W-:-:S05]  /*0500*/  I2FP.F32.U32 R4, R12 ;  /* 0x0000000c00047245 */ /* 0x004fca0000201000 */
[----:B------:R-:W-:-:S05]  /*0510*/  FADD R9, R19, R4 ;  /* 0x0000000413097221 */ /* 0x000fca0000000000 */
[----:B------:R0:W-:Y:S01]  /*0520*/  STG.E desc[UR4][R2.64], R9 ;  /* 0x0000000902007986 */ /* 0x0001e2000c101904 */
[----:B------:R-:W-:Y:S05]  /*0530*/  @!P0 BRA `(.L_x_18) ;  /* 0xfffffffc00a48947 */ /* 0x000fea000383ffff */
[----:B------:R-:W-:Y:S05]  /*0540*/  EXIT ;  /* 0x000000000000794d */ /* 0x000fea0003800000 */
.L_x_19:
        /* <DEDUP_REMOVED lines=11> */
.L_x_23:


//--------------------- .nv.shared.reserved.0     --------------------------
	.section	.nv.shared.reserved.0,"aw",@nobits
	.weak		__nv_reservedSMEM_offset_0_alias
	.size		__nv_reservedSMEM_offset_0_alias, 0, 64
	.other		__nv_reservedSMEM_offset_0_alias,@"STO_CUDA_RESERVED_SHARED STV_DEFAULT"
__nv_reservedSMEM_offset_0_alias:
	.zero		0
	.zero		64


//--------------------- .nv.constant0._Z9mulscalarifPf --------------------------
	.section	.nv.constant0._Z9mulscalarifPf,"a",@progbits
	.sectionflags	@""
	.align	4
.nv.constant0._Z9mulscalarifPf:
	.zero		912


//--------------------- .nv.constant0._Z3muliPfS_ --------------------------
	.section	.nv.constant0._Z3muliPfS_,"a",@progbits
	.sectionflags	@""
	.align	4
.nv.constant0._Z3muliPfS_:
	.zero		920


//--------------------- .nv.constant0._Z3addiPfS_ --------------------------
	.section	.nv.constant0._Z3addiPfS_,"a",@progbits
	.sectionflags	@""
	.align	4
.nv.constant0._Z3addiPfS_:
	.zero		920


//--------------------- .nv.constant0._Z6reduceiPtPf --------------------------
	.section	.nv.constant0._Z6reduceiPtPf,"a",@progbits
	.sectionflags	@""
	.align	4
.nv.constant0._Z6reduceiPtPf:
	.zero		920


//--------------------- SYMBOLS --------------------------

	.type		.nv.reservedSmem.offset0,@object
	.size		.nv.reservedSmem.offset0,0x4
